//
// Generated by NVIDIA NVVM Compiler
//
// Compiler Build ID: CL-36424714
// Cuda compilation tools, release 13.0, V13.0.88
// Based on NVVM 20.0.0
//

.version 9.0
.target sm_100
.address_size 64

	// .globl	_Z16histogram_kernelPKcPjjiii
.extern .shared .align 16 .b8 s_hist[];

.visible .entry _Z16histogram_kernelPKcPjjiii(
	.param .u64 .ptr .align 1 _Z16histogram_kernelPKcPjjiii_param_0,
	.param .u64 .ptr .align 1 _Z16histogram_kernelPKcPjjiii_param_1,
	.param .u32 _Z16histogram_kernelPKcPjjiii_param_2,
	.param .u32 _Z16histogram_kernelPKcPjjiii_param_3,
	.param .u32 _Z16histogram_kernelPKcPjjiii_param_4,
	.param .u32 _Z16histogram_kernelPKcPjjiii_param_5
)
{
	.reg .pred 	%p<38>;
	.reg .b16 	%rs<11>;
	.reg .b32 	%r<296>;
	.reg .b64 	%rd<29>;

	ld.param.u64 	%rd7, [_Z16histogram_kernelPKcPjjiii_param_0];
	ld.param.u64 	%rd8, [_Z16histogram_kernelPKcPjjiii_param_1];
	ld.param.u32 	%r59, [_Z16histogram_kernelPKcPjjiii_param_2];
	ld.param.u32 	%r60, [_Z16histogram_kernelPKcPjjiii_param_3];
	ld.param.u32 	%r61, [_Z16histogram_kernelPKcPjjiii_param_4];
	ld.param.u32 	%r62, [_Z16histogram_kernelPKcPjjiii_param_5];
	cvta.to.global.u64 	%rd1, %rd7;
	cvta.to.global.u64 	%rd2, %rd8;
	shl.b32 	%r1, %r61, 3;
	mov.u32 	%r295, %tid.x;
	mov.u32 	%r3, %ntid.x;
	setp.ge.s32 	%p1, %r295, %r1;
	@%p1 bra 	$L__BB0_7;
	add.s32 	%r63, %r295, %r3;
	max.u32 	%r64, %r1, %r63;
	setp.lt.u32 	%p2, %r63, %r1;
	selp.u32 	%r65, 1, 0, %p2;
	add.s32 	%r66, %r63, %r65;
	sub.s32 	%r67, %r64, %r66;
	div.u32 	%r68, %r67, %r3;
	add.s32 	%r4, %r68, %r65;
	and.b32  	%r69, %r4, 3;
	setp.eq.s32 	%p3, %r69, 3;
	mov.u32 	%r283, %r295;
	@%p3 bra 	$L__BB0_4;
	add.s32 	%r70, %r4, 1;
	and.b32  	%r71, %r70, 3;
	shl.b32 	%r72, %r295, 2;
	mov.u32 	%r73, s_hist;
	add.s32 	%r281, %r73, %r72;
	shl.b32 	%r6, %r3, 2;
	neg.s32 	%r280, %r71;
	mad.lo.s32 	%r283, %r3, %r71, %r295;
$L__BB0_3:
	.pragma "nounroll";
	mov.b32 	%r74, 0;
	st.shared.u32 	[%r281], %r74;
	add.s32 	%r281, %r281, %r6;
	add.s32 	%r280, %r280, 1;
	setp.ne.s32 	%p4, %r280, 0;
	@%p4 bra 	$L__BB0_3;
$L__BB0_4:
	setp.lt.u32 	%p5, %r4, 3;
	@%p5 bra 	$L__BB0_7;
	mov.u32 	%r76, s_hist;
	shl.b32 	%r79, %r3, 2;
$L__BB0_6:
	shl.b32 	%r75, %r283, 2;
	add.s32 	%r77, %r76, %r75;
	mov.b32 	%r78, 0;
	st.shared.u32 	[%r77], %r78;
	add.s32 	%r80, %r77, %r79;
	st.shared.u32 	[%r80], %r78;
	add.s32 	%r81, %r80, %r79;
	st.shared.u32 	[%r81], %r78;
	add.s32 	%r82, %r81, %r79;
	st.shared.u32 	[%r82], %r78;
	add.s32 	%r283, %r79, %r283;
	setp.lt.s32 	%p6, %r283, %r1;
	@%p6 bra 	$L__BB0_6;
$L__BB0_7:
	bar.sync 	0;
	mov.u32 	%r16, %ctaid.x;
	mul.lo.s32 	%r17, %r62, %r16;
	setp.lt.s32 	%p7, %r62, 1;
	@%p7 bra 	$L__BB0_29;
	and.b32  	%r18, %r60, 255;
	add.s32 	%r84, %r60, %r61;
	add.s32 	%r85, %r84, -1;
	and.b32  	%r19, %r85, 255;
	and.b32  	%r86, %r295, 7;
	mul.lo.s32 	%r87, %r61, %r86;
	sub.s32 	%r20, %r87, %r60;
	and.b32  	%r21, %r62, 3;
	setp.lt.u32 	%p8, %r62, 4;
	mov.b32 	%r289, 0;
	@%p8 bra 	$L__BB0_23;
	and.b32  	%r289, %r62, 2147483644;
	neg.s32 	%r288, %r289;
	mad.lo.s32 	%r88, %r3, %r17, %r3;
	add.s32 	%r287, %r295, %r88;
	shl.b32 	%r25, %r3, 2;
	add.s32 	%r89, %r17, 2;
	mad.lo.s32 	%r286, %r3, %r89, %r295;
	add.s32 	%r90, %r17, 3;
	mad.lo.s32 	%r285, %r3, %r90, %r295;
	mul.lo.s32 	%r91, %r3, %r16;
	mad.lo.s32 	%r284, %r91, %r62, %r295;
$L__BB0_10:
	setp.ge.u32 	%p9, %r284, %r59;
	@%p9 bra 	$L__BB0_13;
	cvt.u64.u32 	%rd9, %r284;
	add.s64 	%rd10, %rd1, %rd9;
	ld.global.u8 	%rs6, [%rd10];
	cvt.u32.u16 	%r92, %rs6;
	and.b32  	%r93, %r92, 255;
	setp.gt.u32 	%p10, %r18, %r93;
	setp.lt.u32 	%p11, %r19, %r93;
	or.pred  	%p12, %p10, %p11;
	@%p12 bra 	$L__BB0_13;
	cvt.s32.s8 	%r96, %r92;
	add.s32 	%r97, %r20, %r96;
	shl.b32 	%r98, %r97, 2;
	mov.u32 	%r99, s_hist;
	add.s32 	%r100, %r99, %r98;
	atom.shared.add.u32 	%r101, [%r100], 1;
$L__BB0_13:
	setp.ge.u32 	%p13, %r287, %r59;
	@%p13 bra 	$L__BB0_16;
	cvt.u64.u32 	%rd11, %r287;
	add.s64 	%rd12, %rd1, %rd11;
	ld.global.u8 	%rs7, [%rd12];
	cvt.u32.u16 	%r102, %rs7;
	and.b32  	%r103, %r102, 255;
	setp.gt.u32 	%p14, %r18, %r103;
	setp.lt.u32 	%p15, %r19, %r103;
	or.pred  	%p16, %p14, %p15;
	@%p16 bra 	$L__BB0_16;
	cvt.s32.s8 	%r106, %r102;
	add.s32 	%r107, %r20, %r106;
	shl.b32 	%r108, %r107, 2;
	mov.u32 	%r109, s_hist;
	add.s32 	%r110, %r109, %r108;
	atom.shared.add.u32 	%r111, [%r110], 1;
$L__BB0_16:
	setp.ge.u32 	%p17, %r286, %r59;
	@%p17 bra 	$L__BB0_19;
	cvt.u64.u32 	%rd13, %r286;
	add.s64 	%rd14, %rd1, %rd13;
	ld.global.u8 	%rs8, [%rd14];
	cvt.u32.u16 	%r112, %rs8;
	and.b32  	%r113, %r112, 255;
	setp.gt.u32 	%p18, %r18, %r113;
	setp.lt.u32 	%p19, %r19, %r113;
	or.pred  	%p20, %p18, %p19;
	@%p20 bra 	$L__BB0_19;
	cvt.s32.s8 	%r116, %r112;
	add.s32 	%r117, %r20, %r116;
	shl.b32 	%r118, %r117, 2;
	mov.u32 	%r119, s_hist;
	add.s32 	%r120, %r119, %r118;
	atom.shared.add.u32 	%r121, [%r120], 1;
$L__BB0_19:
	setp.ge.u32 	%p21, %r285, %r59;
	@%p21 bra 	$L__BB0_22;
	cvt.u64.u32 	%rd15, %r285;
	add.s64 	%rd16, %rd1, %rd15;
	ld.global.u8 	%rs9, [%rd16];
	cvt.u32.u16 	%r122, %rs9;
	and.b32  	%r123, %r122, 255;
	setp.gt.u32 	%p22, %r18, %r123;
	setp.lt.u32 	%p23, %r19, %r123;
	or.pred  	%p24, %p22, %p23;
	@%p24 bra 	$L__BB0_22;
	cvt.s32.s8 	%r126, %r122;
	add.s32 	%r127, %r20, %r126;
	shl.b32 	%r128, %r127, 2;
	mov.u32 	%r129, s_hist;
	add.s32 	%r130, %r129, %r128;
	atom.shared.add.u32 	%r131, [%r130], 1;
$L__BB0_22:
	add.s32 	%r288, %r288, 4;
	add.s32 	%r287, %r287, %r25;
	add.s32 	%r286, %r286, %r25;
	add.s32 	%r285, %r285, %r25;
	add.s32 	%r284, %r284, %r25;
	setp.ne.s32 	%p25, %r288, 0;
	@%p25 bra 	$L__BB0_10;
$L__BB0_23:
	setp.eq.s32 	%p26, %r21, 0;
	@%p26 bra 	$L__BB0_29;
	add.s32 	%r132, %r289, %r17;
	mad.lo.s32 	%r291, %r3, %r132, %r295;
	neg.s32 	%r290, %r21;
$L__BB0_25:
	.pragma "nounroll";
	setp.ge.u32 	%p27, %r291, %r59;
	@%p27 bra 	$L__BB0_28;
	cvt.u64.u32 	%rd17, %r291;
	add.s64 	%rd18, %rd1, %rd17;
	ld.global.u8 	%rs10, [%rd18];
	cvt.u32.u16 	%r133, %rs10;
	and.b32  	%r134, %r133, 255;
	setp.gt.u32 	%p28, %r18, %r134;
	setp.lt.u32 	%p29, %r19, %r134;
	or.pred  	%p30, %p28, %p29;
	@%p30 bra 	$L__BB0_28;
	cvt.s32.s8 	%r137, %r133;
	add.s32 	%r138, %r20, %r137;
	shl.b32 	%r139, %r138, 2;
	mov.u32 	%r140, s_hist;
	add.s32 	%r141, %r140, %r139;
	atom.shared.add.u32 	%r142, [%r141], 1;
$L__BB0_28:
	add.s32 	%r291, %r291, %r3;
	add.s32 	%r290, %r290, 1;
	setp.ne.s32 	%p31, %r290, 0;
	@%p31 bra 	$L__BB0_25;
$L__BB0_29:
	bar.sync 	0;
	setp.ge.s32 	%p32, %r295, %r61;
	@%p32 bra 	$L__BB0_36;
	add.s32 	%r143, %r295, %r3;
	max.s32 	%r144, %r61, %r143;
	setp.lt.s32 	%p33, %r143, %r61;
	selp.u32 	%r145, 1, 0, %p33;
	add.s32 	%r146, %r143, %r145;
	sub.s32 	%r147, %r144, %r146;
	div.u32 	%r148, %r147, %r3;
	add.s32 	%r46, %r148, %r145;
	and.b32  	%r149, %r46, 3;
	setp.eq.s32 	%p34, %r149, 3;
	@%p34 bra 	$L__BB0_33;
	add.s32 	%r150, %r46, 1;
	and.b32  	%r151, %r150, 3;
	mul.wide.u32 	%rd19, %r295, 4;
	add.s64 	%rd28, %rd2, %rd19;
	mul.wide.u32 	%rd4, %r3, 4;
	shl.b32 	%r152, %r295, 2;
	mov.u32 	%r153, s_hist;
	add.s32 	%r293, %r153, %r152;
	shl.b32 	%r48, %r3, 2;
	neg.s32 	%r292, %r151;
	shl.b32 	%r50, %r61, 2;
	mad.lo.s32 	%r295, %r3, %r151, %r295;
$L__BB0_32:
	.pragma "nounroll";
	ld.shared.u32 	%r154, [%r293];
	add.s32 	%r155, %r293, %r50;
	ld.shared.u32 	%r156, [%r155];
	add.s32 	%r157, %r156, %r154;
	add.s32 	%r158, %r155, %r50;
	ld.shared.u32 	%r159, [%r158];
	add.s32 	%r160, %r159, %r157;
	add.s32 	%r161, %r158, %r50;
	ld.shared.u32 	%r162, [%r161];
	add.s32 	%r163, %r162, %r160;
	add.s32 	%r164, %r161, %r50;
	ld.shared.u32 	%r165, [%r164];
	add.s32 	%r166, %r165, %r163;
	add.s32 	%r167, %r164, %r50;
	ld.shared.u32 	%r168, [%r167];
	add.s32 	%r169, %r168, %r166;
	add.s32 	%r170, %r167, %r50;
	ld.shared.u32 	%r171, [%r170];
	add.s32 	%r172, %r171, %r169;
	add.s32 	%r173, %r170, %r50;
	ld.shared.u32 	%r174, [%r173];
	add.s32 	%r175, %r174, %r172;
	atom.global.add.u32 	%r176, [%rd28], %r175;
	add.s64 	%rd28, %rd28, %rd4;
	add.s32 	%r293, %r293, %r48;
	add.s32 	%r292, %r292, 1;
	setp.ne.s32 	%p35, %r292, 0;
	@%p35 bra 	$L__BB0_32;
$L__BB0_33:
	setp.lt.u32 	%p36, %r46, 3;
	@%p36 bra 	$L__BB0_36;
	mov.u32 	%r178, s_hist;
	shl.b32 	%r181, %r61, 2;
	shl.b32 	%r205, %r3, 2;
$L__BB0_35:
	shl.b32 	%r177, %r295, 2;
	add.s32 	%r179, %r178, %r177;
	ld.shared.u32 	%r180, [%r179];
	add.s32 	%r182, %r179, %r181;
	ld.shared.u32 	%r183, [%r182];
	add.s32 	%r184, %r183, %r180;
	add.s32 	%r185, %r182, %r181;
	ld.shared.u32 	%r186, [%r185];
	add.s32 	%r187, %r186, %r184;
	add.s32 	%r188, %r185, %r181;
	ld.shared.u32 	%r189, [%r188];
	add.s32 	%r190, %r189, %r187;
	add.s32 	%r191, %r188, %r181;
	ld.shared.u32 	%r192, [%r191];
	add.s32 	%r193, %r192, %r190;
	add.s32 	%r194, %r191, %r181;
	ld.shared.u32 	%r195, [%r194];
	add.s32 	%r196, %r195, %r193;
	add.s32 	%r197, %r194, %r181;
	ld.shared.u32 	%r198, [%r197];
	add.s32 	%r199, %r198, %r196;
	add.s32 	%r200, %r197, %r181;
	ld.shared.u32 	%r201, [%r200];
	add.s32 	%r202, %r201, %r199;
	mul.wide.u32 	%rd20, %r295, 4;
	add.s64 	%rd21, %rd2, %rd20;
	atom.global.add.u32 	%r203, [%rd21], %r202;
	add.s32 	%r204, %r295, %r3;
	add.s32 	%r206, %r179, %r205;
	ld.shared.u32 	%r207, [%r206];
	add.s32 	%r208, %r206, %r181;
	ld.shared.u32 	%r209, [%r208];
	add.s32 	%r210, %r209, %r207;
	add.s32 	%r211, %r208, %r181;
	ld.shared.u32 	%r212, [%r211];
	add.s32 	%r213, %r212, %r210;
	add.s32 	%r214, %r211, %r181;
	ld.shared.u32 	%r215, [%r214];
	add.s32 	%r216, %r215, %r213;
	add.s32 	%r217, %r214, %r181;
	ld.shared.u32 	%r218, [%r217];
	add.s32 	%r219, %r218, %r216;
	add.s32 	%r220, %r217, %r181;
	ld.shared.u32 	%r221, [%r220];
	add.s32 	%r222, %r221, %r219;
	add.s32 	%r223, %r220, %r181;
	ld.shared.u32 	%r224, [%r223];
	add.s32 	%r225, %r224, %r222;
	add.s32 	%r226, %r223, %r181;
	ld.shared.u32 	%r227, [%r226];
	add.s32 	%r228, %r227, %r225;
	mul.wide.u32 	%rd22, %r204, 4;
	add.s64 	%rd23, %rd2, %rd22;
	atom.global.add.u32 	%r229, [%rd23], %r228;
	add.s32 	%r230, %r204, %r3;
	add.s32 	%r231, %r206, %r205;
	ld.shared.u32 	%r232, [%r231];
	add.s32 	%r233, %r231, %r181;
	ld.shared.u32 	%r234, [%r233];
	add.s32 	%r235, %r234, %r232;
	add.s32 	%r236, %r233, %r181;
	ld.shared.u32 	%r237, [%r236];
	add.s32 	%r238, %r237, %r235;
	add.s32 	%r239, %r236, %r181;
	ld.shared.u32 	%r240, [%r239];
	add.s32 	%r241, %r240, %r238;
	add.s32 	%r242, %r239, %r181;
	ld.shared.u32 	%r243, [%r242];
	add.s32 	%r244, %r243, %r241;
	add.s32 	%r245, %r242, %r181;
	ld.shared.u32 	%r246, [%r245];
	add.s32 	%r247, %r246, %r244;
	add.s32 	%r248, %r245, %r181;
	ld.shared.u32 	%r249, [%r248];
	add.s32 	%r250, %r249, %r247;
	add.s32 	%r251, %r248, %r181;
	ld.shared.u32 	%r252, [%r251];
	add.s32 	%r253, %r252, %r250;
	mul.wide.u32 	%rd24, %r230, 4;
	add.s64 	%rd25, %rd2, %rd24;
	atom.global.add.u32 	%r254, [%rd25], %r253;
	add.s32 	%r255, %r230, %r3;
	add.s32 	%r256, %r231, %r205;
	ld.shared.u32 	%r257, [%r256];
	add.s32 	%r258, %r256, %r181;
	ld.shared.u32 	%r259, [%r258];
	add.s32 	%r260, %r259, %r257;
	add.s32 	%r261, %r258, %r181;
	ld.shared.u32 	%r262, [%r261];
	add.s32 	%r263, %r262, %r260;
	add.s32 	%r264, %r261, %r181;
	ld.shared.u32 	%r265, [%r264];
	add.s32 	%r266, %r265, %r263;
	add.s32 	%r267, %r264, %r181;
	ld.shared.u32 	%r268, [%r267];
	add.s32 	%r269, %r268, %r266;
	add.s32 	%r270, %r267, %r181;
	ld.shared.u32 	%r271, [%r270];
	add.s32 	%r272, %r271, %r269;
	add.s32 	%r273, %r270, %r181;
	ld.shared.u32 	%r274, [%r273];
	add.s32 	%r275, %r274, %r272;
	add.s32 	%r276, %r273, %r181;
	ld.shared.u32 	%r277, [%r276];
	add.s32 	%r278, %r277, %r275;
	mul.wide.u32 	%rd26, %r255, 4;
	add.s64 	%rd27, %rd2, %rd26;
	atom.global.add.u32 	%r279, [%rd27], %r278;
	add.s32 	%r295, %r255, %r3;
	setp.lt.s32 	%p37, %r295, %r61;
	@%p37 bra 	$L__BB0_35;
$L__BB0_36:
	ret;

}


// ===== COMPILED SASS (sm_100) =====

	.target	sm_100

	.elftype	@"ET_EXEC"


//--------------------- .note.nv.tkinfo           --------------------------
	.section	.note.nv.tkinfo,"",@"SHT_NOTE"
	.sectionflags	@"SHF_NOTE_NV_TKINFO"
	.tkinfo
        /*0018*/ 	.word	0x00000002
        /*0030*/ 	.string	""
        /*0030*/ 	.string	"ptxas"
        /*0030*/ 	.string	"Cuda compilation tools, release 13.0, V13.0.88"
        /*0030*/ 	.string	"Build cuda_13.0.r13.0/compiler.36424714_0"
        /*0030*/ 	.string	"-arch sm_100 -m 64 "



//--------------------- .note.nv.cuinfo           --------------------------
	.section	.note.nv.cuinfo,"",@"SHT_NOTE"
	.sectionflags	@"SHF_NOTE_NV_CUINFO"
        /*0018*/ 	.short	0x0002
        /*001a*/ 	.short	0x0064
        /*001c*/ 	.short	0x0082
	.zero		2


//--------------------- .nv.info                  --------------------------
	.section	.nv.info,"",@"SHT_CUDA_INFO"
	.align	4


	//----- nvinfo : EIATTR_REGCOUNT
	.align		4
        /*0000*/ 	.byte	0x04, 0x2f
        /*0002*/ 	.short	(.L_1 - .L_0)
	.align		4
.L_0:
        /*0004*/ 	.word	index@(_Z16histogram_kernelPKcPjjiii)
        /*0008*/ 	.word	0x00000020


	//----- nvinfo : EIATTR_FRAME_SIZE
	.align		4
.L_1:
        /*000c*/ 	.byte	0x04, 0x11
        /*000e*/ 	.short	(.L_3 - .L_2)
	.align		4
.L_2:
        /*0010*/ 	.word	index@(_Z16histogram_kernelPKcPjjiii)
        /*0014*/ 	.word	0x00000000


	//----- nvinfo : EIATTR_MIN_STACK_SIZE
	.align		4
.L_3:
        /*0018*/ 	.byte	0x04, 0x12
        /*001a*/ 	.short	(.L_5 - .L_4)
	.align		4
.L_4:
        /*001c*/ 	.word	index@(_Z16histogram_kernelPKcPjjiii)
        /*0020*/ 	.word	0x00000000
.L_5:


//--------------------- .nv.compat                --------------------------
	.section	.nv.compat,"",@"SHT_CUDA_COMPAT_INFO"
	.align	4
        /*0000*/ 	.byte	0x02, 0x09, 0x00, 0x00, 0x02, 0x02, 0x01, 0x00, 0x02, 0x05, 0x05, 0x00, 0x03, 0x07, 0x01, 0x01
        /*0010*/ 	.byte	0x02, 0x03, 0x00, 0x00, 0x02, 0x06, 0x01, 0x00, 0x04, 0x0b, 0x08, 0x00, 0x09, 0x00, 0x00, 0x00
        /*0020*/ 	.byte	0x00, 0x00, 0x00, 0x00


//--------------------- .nv.info._Z16histogram_kernelPKcPjjiii --------------------------
	.section	.nv.info._Z16histogram_kernelPKcPjjiii,"",@"SHT_CUDA_INFO"
	.sectionflags	@""
	.align	4


	//----- nvinfo : EIATTR_CUDA_API_VERSION
	.align		4
        /*0000*/ 	.byte	0x04, 0x37
        /*0002*/ 	.short	(.L_7 - .L_6)
.L_6:
        /*0004*/ 	.word	0x00000082


	//----- nvinfo : EIATTR_KPARAM_INFO
	.align		4
.L_7:
        /*0008*/ 	.byte	0x04, 0x17
        /*000a*/ 	.short	(.L_9 - .L_8)
.L_8:
        /*000c*/ 	.word	0x00000000
        /*0010*/ 	.short	0x0005
        /*0012*/ 	.short	0x001c
        /*0014*/ 	.byte	0x00, 0xf0, 0x11, 0x00


	//----- nvinfo : EIATTR_KPARAM_INFO
	.align		4
.L_9:
        /*0018*/ 	.byte	0x04, 0x17
        /*001a*/ 	.short	(.L_11 - .L_10)
.L_10:
        /*001c*/ 	.word	0x00000000
        /*0020*/ 	.short	0x0004
        /*0022*/ 	.short	0x0018
        /*0024*/ 	.byte	0x00, 0xf0, 0x11, 0x00


	//----- nvinfo : EIATTR_KPARAM_INFO
	.align		4
.L_11:
        /*0028*/ 	.byte	0x04, 0x17
        /*002a*/ 	.short	(.L_13 - .L_12)
.L_12:
        /*002c*/ 	.word	0x00000000
        /*0030*/ 	.short	0x0003
        /*0032*/ 	.short	0x0014
        /*0034*/ 	.byte	0x00, 0xf0, 0x11, 0x00


	//----- nvinfo : EIATTR_KPARAM_INFO
	.align		4
.L_13:
        /*0038*/ 	.byte	0x04, 0x17
        /*003a*/ 	.short	(.L_15 - .L_14)
.L_14:
        /*003c*/ 	.word	0x00000000
        /*0040*/ 	.short	0x0002
        /*0042*/ 	.short	0x0010
        /*0044*/ 	.byte	0x00, 0xf0, 0x11, 0x00


	//----- nvinfo : EIATTR_KPARAM_INFO
	.align		4
.L_15:
        /*0048*/ 	.byte	0x04, 0x17
        /*004a*/ 	.short	(.L_17 - .L_16)
.L_16:
        /*004c*/ 	.word	0x00000000
        /*0050*/ 	.short	0x0001
        /*0052*/ 	.short	0x0008
        /*0054*/ 	.byte	0x00, 0xf5, 0x21, 0x00


	//----- nvinfo : EIATTR_KPARAM_INFO
	.align		4
.L_17:
        /*0058*/ 	.byte	0x04, 0x17
        /*005a*/ 	.short	(.L_19 - .L_18)
.L_18:
        /*005c*/ 	.word	0x00000000
        /*0060*/ 	.short	0x0000
        /*0062*/ 	.short	0x0000
        /*0064*/ 	.byte	0x00, 0xf5, 0x21, 0x00


	//----- nvinfo : EIATTR_SPARSE_MMA_MASK
	.align		4
.L_19:
        /*0068*/ 	.byte	0x03, 0x50
        /*006a*/ 	.short	0x0000


	//----- nvinfo : EIATTR_MAXREG_COUNT
	.align		4
        /*006c*/ 	.byte	0x03, 0x1b
        /*006e*/ 	.short	0x00ff


	//----- nvinfo : EIATTR_NUM_BARRIERS
	.align		4
        /*0070*/ 	.byte	0x02, 0x4c
        /*0072*/ 	.byte	0x01
	.zero		1


	//----- nvinfo : EIATTR_MERCURY_ISA_VERSION
	.align		4
        /*0074*/ 	.byte	0x03, 0x5f
        /*0076*/ 	.short	0x0101


	//----- nvinfo : EIATTR_VRC_CTA_INIT_COUNT
	.align		4
        /*0078*/ 	.byte	0x02, 0x4a
	.zero		1
	.zero		1


	//----- nvinfo : EIATTR_EXIT_INSTR_OFFSETS
	.align		4
        /*007c*/ 	.byte	0x04, 0x1c
        /*007e*/ 	.short	(.L_21 - .L_20)


	//   ....[0]....
.L_20:
        /*0080*/ 	.word	0x00000cb0


	//   ....[1]....
        /*0084*/ 	.word	0x000010d0


	//   ....[2]....
        /*0088*/ 	.word	0x00001700


	//----- nvinfo : EIATTR_CRS_STACK_SIZE
	.align		4
.L_21:
        /*008c*/ 	.byte	0x04, 0x1e
        /*008e*/ 	.short	(.L_23 - .L_22)
.L_22:
        /*0090*/ 	.word	0x00000000


	//----- nvinfo : EIATTR_CBANK_PARAM_SIZE
	.align		4
.L_23:
        /*0094*/ 	.byte	0x03, 0x19
        /*0096*/ 	.short	0x0020


	//----- nvinfo : EIATTR_PARAM_CBANK
	.align		4
        /*0098*/ 	.byte	0x04, 0x0a
        /*009a*/ 	.short	(.L_25 - .L_24)
	.align		4
.L_24:
        /*009c*/ 	.word	index@(.nv.constant0._Z16histogram_kernelPKcPjjiii)
        /*00a0*/ 	.short	0x0380
        /*00a2*/ 	.short	0x0020


	//----- nvinfo : EIATTR_SW_WAR
	.align		4
.L_25:
        /*00a4*/ 	.byte	0x04, 0x36
        /*00a6*/ 	.short	(.L_27 - .L_26)
.L_26:
        /*00a8*/ 	.word	0x00000008
.L_27:


//--------------------- .nv.callgraph             --------------------------
	.section	.nv.callgraph,"",@"SHT_CUDA_CALLGRAPH"
	.align	4
	.sectionentsize	8
	.align		4
        /*0000*/ 	.word	0x00000000
	.align		4
        /*0004*/ 	.word	0xffffffff
	.align		4
        /*0008*/ 	.word	0x00000000
	.align		4
        /*000c*/ 	.word	0xfffffffe
	.align		4
        /*0010*/ 	.word	0x00000000
	.align		4
        /*0014*/ 	.word	0xfffffffd
	.align		4
        /*0018*/ 	.word	0x00000000
	.align		4
        /*001c*/ 	.word	0xfffffffc


//--------------------- .text._Z16histogram_kernelPKcPjjiii --------------------------
	.section	.text._Z16histogram_kernelPKcPjjiii,"ax",@progbits
	.align	128
        .global         _Z16histogram_kernelPKcPjjiii
        .type           _Z16histogram_kernelPKcPjjiii,@function
        .size           _Z16histogram_kernelPKcPjjiii,(.L_x_25 - _Z16histogram_kernelPKcPjjiii)
        .other          _Z16histogram_kernelPKcPjjiii,@"STO_CUDA_ENTRY STV_DEFAULT"
_Z16histogram_kernelPKcPjjiii:
.text._Z16histogram_kernelPKcPjjiii:
[----:B------:R-:W-:Y:S01]  /*0000*/  LDC R1, c[0x0][0x37c] ;  /* 0x0000df00ff017b82 */ /* 0x000fe20000000800 */
[----:B------:R-:W0:Y:S07]  /*0010*/  S2R R5, SR_TID.X ;  /* 0x0000000000057919 */ /* 0x000e2e0000002100 */
[----:B------:R-:W1:Y:S01]  /*0020*/  LDC R4, c[0x0][0x398] ;  /* 0x0000e600ff047b82 */ /* 0x000e620000000800 */
[----:B------:R-:W2:Y:S01]  /*0030*/  LDCU.64 UR6, c[0x0][0x358] ;  /* 0x00006b00ff0677ac */ /* 0x000ea20008000a00 */
[----:B------:R-:W-:Y:S06]  /*0040*/  BSSY.RECONVERGENT B0, `(.L_x_0) ;  /* 0x0000040000007945 */ /* 0x000fec0003800200 */
[----:B------:R-:W3:Y:S01]  /*0050*/  LDC R0, c[0x0][0x360] ;  /* 0x0000d800ff007b82 */ /* 0x000ee20000000800 */
[----:B-1----:R-:W-:-:S05]  /*0060*/  IMAD.SHL.U32 R2, R4, 0x8, RZ ;  /* 0x0000000804027824 */ /* 0x002fca00078e00ff */
[----:B0-----:R-:W-:-:S13]  /*0070*/  ISETP.GE.AND P0, PT, R5, R2, PT ;  /* 0x000000020500720c */ /* 0x001fda0003f06270 */
[----:B--23--:R-:W-:Y:S05]  /*0080*/  @P0 BRA `(.L_x_1) ;  /* 0x0000000000ec0947 */ /* 0x00cfea0003800000 */
[----:B------:R-:W0:Y:S01]  /*0090*/  I2F.U32.RP R10, R0 ;  /* 0x00000000000a7306 */ /* 0x000e220000209000 */
[----:B------:R-:W-:Y:S01]  /*00a0*/  IMAD.IADD R3, R5, 0x1, R0 ;  /* 0x0000000105037824 */ /* 0x000fe200078e0200 */
[----:B------:R-:W-:Y:S01]  /*00b0*/  ISETP.NE.U32.AND P2, PT, R0, RZ, PT ;  /* 0x000000ff0000720c */ /* 0x000fe20003f45070 */
[----:B------:R-:W-:Y:S03]  /*00c0*/  BSSY.RECONVERGENT B1, `(.L_x_2) ;  /* 0x0000028000017945 */ /* 0x000fe60003800200 */
[----:B------:R-:W-:Y:S02]  /*00d0*/  ISETP.GE.U32.AND P0, PT, R3, R2, PT ;  /* 0x000000020300720c */ /* 0x000fe40003f06070 */
[----:B------:R-:W-:Y:S02]  /*00e0*/  VIMNMX.U32 R8, PT, PT, R2, R3, !PT ;  /* 0x0000000302087248 */ /* 0x000fe40007fe0000 */
[----:B------:R-:W-:-:S04]  /*00f0*/  SEL R9, RZ, 0x1, P0 ;  /* 0x00000001ff097807 */ /* 0x000fc80000000000 */
[----:B------:R-:W-:Y:S01]  /*0100*/  IADD3 R3, PT, PT, R8, -R3, -R9 ;  /* 0x8000000308037210 */ /* 0x000fe20007ffe809 */
[----:B0-----:R-:W0:Y:S02]  /*0110*/  MUFU.RCP R10, R10 ;  /* 0x0000000a000a7308 */ /* 0x001e240000001000 */
[----:B0-----:R-:W-:-:S06]  /*0120*/  VIADD R6, R10, 0xffffffe ;  /* 0x0ffffffe0a067836 */ /* 0x001fcc0000000000 */
[----:B------:R0:W1:Y:S02]  /*0130*/  F2I.FTZ.U32.TRUNC.NTZ R7, R6 ;  /* 0x0000000600077305 */ /* 0x000064000021f000 */
[----:B0-----:R-:W-:Y:S02]  /*0140*/  IMAD.MOV.U32 R6, RZ, RZ, RZ ;  /* 0x000000ffff067224 */ /* 0x001fe400078e00ff */
[----:B-1----:R-:W-:-:S04]  /*0150*/  IMAD.MOV R11, RZ, RZ, -R7 ;  /* 0x000000ffff0b7224 */ /* 0x002fc800078e0a07 */
[----:B------:R-:W-:-:S04]  /*0160*/  IMAD R11, R11, R0, RZ ;  /* 0x000000000b0b7224 */ /* 0x000fc800078e02ff */
[----:B------:R-:W-:-:S06]  /*0170*/  IMAD.HI.U32 R10, R7, R11, R6 ;  /* 0x0000000b070a7227 */ /* 0x000fcc00078e0006 */
[----:B------:R-:W-:-:S05]  /*0180*/  IMAD.HI.U32 R10, R10, R3, RZ ;  /* 0x000000030a0a7227 */ /* 0x000fca00078e00ff */
[----:B------:R-:W-:-:S05]  /*0190*/  IADD3 R6, PT, PT, -R10, RZ, RZ ;  /* 0x000000ff0a067210 */ /* 0x000fca0007ffe1ff */
[----:B------:R-:W-:-:S05]  /*01a0*/  IMAD R3, R0, R6, R3 ;  /* 0x0000000600037224 */ /* 0x000fca00078e0203 */
[----:B------:R-:W-:-:S13]  /*01b0*/  ISETP.GE.U32.AND P0, PT, R3, R0, PT ;  /* 0x000000000300720c */ /* 0x000fda0003f06070 */
[----:B------:R-:W-:Y:S02]  /*01c0*/  @P0 IMAD.IADD R3, R3, 0x1, -R0 ;  /* 0x0000000103030824 */ /* 0x000fe400078e0a00 */
[----:B------:R-:W-:-:S03]  /*01d0*/  @P0 VIADD R10, R10, 0x1 ;  /* 0x000000010a0a0836 */ /* 0x000fc60000000000 */
[----:B------:R-:W-:-:S13]  /*01e0*/  ISETP.GE.U32.AND P1, PT, R3, R0, PT ;  /* 0x000000000300720c */ /* 0x000fda0003f26070 */
[----:B------:R-:W-:Y:S01]  /*01f0*/  @P1 VIADD R10, R10, 0x1 ;  /* 0x000000010a0a1836 */ /* 0x000fe20000000000 */
[----:B------:R-:W-:-:S05]  /*0200*/  @!P2 LOP3.LUT R10, RZ, R0, RZ, 0x33, !PT ;  /* 0x00000000ff0aa212 */ /* 0x000fca00078e33ff */
[----:B------:R-:W-:-:S05]  /*0210*/  IMAD.IADD R9, R9, 0x1, R10 ;  /* 0x0000000109097824 */ /* 0x000fca00078e020a */
[C---:B------:R-:W-:Y:S02]  /*0220*/  LOP3.LUT R3, R9.reuse, 0x3, RZ, 0xc0, !PT ;  /* 0x0000000309037812 */ /* 0x040fe400078ec0ff */
[----:B------:R-:W-:Y:S02]  /*0230*/  ISETP.GE.U32.AND P1, PT, R9, 0x3, PT ;  /* 0x000000030900780c */ /* 0x000fe40003f26070 */
[----:B------:R-:W-:Y:S02]  /*0240*/  ISETP.NE.AND P0, PT, R3, 0x3, PT ;  /* 0x000000030300780c */ /* 0x000fe40003f05270 */
[----:B------:R-:W-:-:S11]  /*0250*/  MOV R3, R5 ;  /* 0x0000000500037202 */ /* 0x000fd60000000f00 */
[----:B------:R-:W-:Y:S05]  /*0260*/  @!P0 BRA `(.L_x_3) ;  /* 0x0000000000348947 */ /* 0x000fea0003800000 */
[----:B------:R-:W0:Y:S01]  /*0270*/  S2UR UR5, SR_CgaCtaId ;  /* 0x00000000000579c3 */ /* 0x000e220000008800 */
[----:B------:R-:W-:Y:S01]  /*0280*/  VIADD R3, R9, 0x1 ;  /* 0x0000000109037836 */ /* 0x000fe20000000000 */
[----:B------:R-:W-:-:S04]  /*0290*/  UMOV UR4, 0x400 ;  /* 0x0000040000047882 */ /* 0x000fc80000000000 */
[----:B------:R-:W-:-:S05]  /*02a0*/  LOP3.LUT R6, R3, 0x3, RZ, 0xc0, !PT ;  /* 0x0000000303067812 */ /* 0x000fca00078ec0ff */
[----:B------:R-:W-:Y:S02]  /*02b0*/  IMAD R3, R6, R0, R5 ;  /* 0x0000000006037224 */ /* 0x000fe400078e0205 */
[----:B------:R-:W-:Y:S01]  /*02c0*/  IMAD.MOV R6, RZ, RZ, -R6 ;  /* 0x000000ffff067224 */ /* 0x000fe200078e0a06 */
[----:B0-----:R-:W-:-:S06]  /*02d0*/  ULEA UR4, UR5, UR4, 0x18 ;  /* 0x0000000405047291 */ /* 0x001fcc000f8ec0ff */
[----:B------:R-:W-:-:S07]  /*02e0*/  LEA R7, R5, UR4, 0x2 ;  /* 0x0000000405077c11 */ /* 0x000fce000f8e10ff */
.L_x_4:
[----:B------:R-:W-:Y:S01]  /*02f0*/  VIADD R6, R6, 0x1 ;  /* 0x0000000106067836 */ /* 0x000fe20000000000 */
[----:B------:R0:W-:Y:S04]  /*0300*/  STS [R7], RZ ;  /* 0x000000ff07007388 */ /* 0x0001e80000000800 */
[----:B------:R-:W-:Y:S01]  /*0310*/  ISETP.NE.AND P0, PT, R6, RZ, PT ;  /* 0x000000ff0600720c */ /* 0x000fe20003f05270 */
[----:B0-----:R-:W-:-:S12]  /*0320*/  IMAD R7, R0, 0x4, R7 ;  /* 0x0000000400077824 */ /* 0x001fd800078e0207 */
[----:B------:R-:W-:Y:S05]  /*0330*/  @P0 BRA `(.L_x_4) ;  /* 0xfffffffc00ec0947 */ /* 0x000fea000383ffff */
.L_x_3:
[----:B------:R-:W-:Y:S05]  /*0340*/  BSYNC.RECONVERGENT B1 ;  /* 0x0000000000017941 */ /* 0x000fea0003800200 */
.L_x_2:
[----:B------:R-:W-:Y:S05]  /*0350*/  @!P1 BRA `(.L_x_1) ;  /* 0x0000000000389947 */ /* 0x000fea0003800000 */
[----:B------:R-:W0:Y:S01]  /*0360*/  S2R R7, SR_CgaCtaId ;  /* 0x0000000000077919 */ /* 0x000e220000008800 */
[----:B------:R-:W-:-:S04]  /*0370*/  MOV R6, 0x400 ;  /* 0x0000040000067802 */ /* 0x000fc80000000f00 */
[----:B0-----:R-:W-:-:S07]  /*0380*/  LEA R8, R7, R6, 0x18 ;  /* 0x0000000607087211 */ /* 0x001fce00078ec0ff */
.L_x_5:
[----:B0-----:R-:W-:Y:S01]  /*0390*/  LEA R7, R3, R8, 0x2 ;  /* 0x0000000803077211 */ /* 0x001fe200078e10ff */
[----:B------:R-:W-:-:S04]  /*03a0*/  IMAD R3, R0, 0x4, R3 ;  /* 0x0000000400037824 */ /* 0x000fc800078e0203 */
[C---:B------:R-:W-:Y:S01]  /*03b0*/  IMAD R9, R0.reuse, 0x4, R7 ;  /* 0x0000000400097824 */ /* 0x040fe200078e0207 */
[----:B------:R0:W-:Y:S01]  /*03c0*/  STS [R7], RZ ;  /* 0x000000ff07007388 */ /* 0x0001e20000000800 */
[----:B------:R-:W-:Y:S02]  /*03d0*/  ISETP.GE.AND P0, PT, R3, R2, PT ;  /* 0x000000020300720c */ /* 0x000fe40003f06270 */
[C---:B------:R-:W-:Y:S01]  /*03e0*/  IMAD R11, R0.reuse, 0x4, R9 ;  /* 0x00000004000b7824 */ /* 0x040fe200078e0209 */
[----:B------:R0:W-:Y:S03]  /*03f0*/  STS [R9], RZ ;  /* 0x000000ff09007388 */ /* 0x0001e60000000800 */
[----:B------:R-:W-:Y:S01]  /*0400*/  IMAD R6, R0, 0x4, R11 ;  /* 0x0000000400067824 */ /* 0x000fe200078e020b */
[----:B------:R0:W-:Y:S04]  /*0410*/  STS [R11], RZ ;  /* 0x000000ff0b007388 */ /* 0x0001e80000000800 */
[----:B------:R0:W-:Y:S02]  /*0420*/  STS [R6], RZ ;  /* 0x000000ff06007388 */ /* 0x0001e40000000800 */
[----:B------:R-:W-:Y:S05]  /*0430*/  @!P0 BRA `(.L_x_5) ;  /* 0xfffffffc00d48947 */ /* 0x000fea000383ffff */
.L_x_1:
[----:B------:R-:W-:Y:S05]  /*0440*/  BSYNC.RECONVERGENT B0 ;  /* 0x0000000000007941 */ /* 0x000fea0003800200 */
.L_x_0:
[----:B------:R-:W1:Y:S08]  /*0450*/  LDC R12, c[0x0][0x39c] ;  /* 0x0000e700ff0c7b82 */ /* 0x000e700000000800 */
[----:B------:R-:W-:Y:S01]  /*0460*/  BAR.SYNC.DEFER_BLOCKING 0x0 ;  /* 0x0000000000007b1d */ /* 0x000fe20000010000 */
[----:B-1----:R-:W-:-:S13]  /*0470*/  ISETP.GE.AND P0, PT, R12, 0x1, PT ;  /* 0x000000010c00780c */ /* 0x002fda0003f06270 */
[----:B------:R-:W-:Y:S05]  /*0480*/  @!P0 BRA `(.L_x_6) ;  /* 0x0000000400fc8947 */ /* 0x000fea0003800000 */
[----:B0-----:R-:W0:Y:S01]  /*0490*/  S2R R9, SR_CTAID.X ;  /* 0x0000000000097919 */ /* 0x001e220000002500 */
[----:B------:R-:W1:Y:S01]  /*04a0*/  LDC R11, c[0x0][0x394] ;  /* 0x0000e500ff0b7b82 */ /* 0x000e620000000800 */
[C---:B------:R-:W-:Y:S01]  /*04b0*/  ISETP.GE.U32.AND P0, PT, R12.reuse, 0x4, PT ;  /* 0x000000040c00780c */ /* 0x040fe20003f06070 */
[----:B------:R-:W-:Y:S01]  /*04c0*/  HFMA2 R8, -RZ, RZ, 0, 0 ;  /* 0x00000000ff087431 */ /* 0x000fe200000001ff */
[----:B------:R-:W-:Y:S02]  /*04d0*/  LOP3.LUT R7, R5, 0x7, RZ, 0xc0, !PT ;  /* 0x0000000705077812 */ /* 0x000fe400078ec0ff */
[----:B------:R-:W-:Y:S02]  /*04e0*/  LOP3.LUT R3, R12, 0x3, RZ, 0xc0, !PT ;  /* 0x000000030c037812 */ /* 0x000fe400078ec0ff */
[--C-:B-1----:R-:W-:Y:S01]  /*04f0*/  IADD3 R6, PT, PT, R4, -0x1, R11.reuse ;  /* 0xffffffff04067810 */ /* 0x102fe20007ffe00b */
[----:B------:R-:W-:Y:S01]  /*0500*/  IMAD R2, R7, R4, -R11 ;  /* 0x0000000407027224 */ /* 0x000fe200078e0a0b */
[----:B------:R-:W-:-:S02]  /*0510*/  LOP3.LUT R4, R11, 0xff, RZ, 0xc0, !PT ;  /* 0x000000ff0b047812 */ /* 0x000fc400078ec0ff */
[----:B------:R-:W-:Y:S01]  /*0520*/  LOP3.LUT R6, R6, 0xff, RZ, 0xc0, !PT ;  /* 0x000000ff06067812 */ /* 0x000fe200078ec0ff */
[----:B0-----:R-:W-:Y:S02]  /*0530*/  IMAD R7, R9, R12, RZ ;  /* 0x0000000c09077224 */ /* 0x001fe400078e02ff */
[----:B------:R-:W-:Y:S05]  /*0540*/  @!P0 BRA `(.L_x_7) ;  /* 0x00000004005c8947 */ /* 0x000fea0003800000 */
[----:B------:R-:W-:Y:S01]  /*0550*/  IMAD R8, R0, R9, RZ ;  /* 0x0000000900087224 */ /* 0x000fe200078e02ff */
[----:B------:R-:W0:Y:S01]  /*0560*/  LDCU UR8, c[0x0][0x390] ;  /* 0x00007200ff0877ac */ /* 0x000e220008000800 */
[C---:B------:R-:W-:Y:S02]  /*0570*/  IMAD R10, R7.reuse, R0, R0 ;  /* 0x00000000070a7224 */ /* 0x040fe400078e0200 */
[----:B------:R-:W-:Y:S01]  /*0580*/  IMAD R9, R8, R12, R5 ;  /* 0x0000000c08097224 */ /* 0x000fe200078e0205 */
[----:B------:R-:W-:Y:S01]  /*0590*/  LOP3.LUT R8, R12, 0x7ffffffc, RZ, 0xc0, !PT ;  /* 0x7ffffffc0c087812 */ /* 0x000fe200078ec0ff */
[C---:B------:R-:W-:Y:S01]  /*05a0*/  VIADD R13, R7.reuse, 0x2 ;  /* 0x00000002070d7836 */ /* 0x040fe20000000000 */
[----:B------:R-:W1:Y:S01]  /*05b0*/  LDCU.64 UR10, c[0x0][0x380] ;  /* 0x00007000ff0a77ac */ /* 0x000e620008000a00 */
[----:B------:R-:W-:Y:S02]  /*05c0*/  VIADD R15, R7, 0x3 ;  /* 0x00000003070f7836 */ /* 0x000fe40000000000 */
[----:B------:R-:W-:-:S02]  /*05d0*/  IMAD.IADD R11, R5, 0x1, R10 ;  /* 0x00000001050b7824 */ /* 0x000fc400078e020a */
[-CC-:B------:R-:W-:Y:S02]  /*05e0*/  IMAD R13, R13, R0.reuse, R5.reuse ;  /* 0x000000000d0d7224 */ /* 0x180fe400078e0205 */
[----:B------:R-:W-:Y:S02]  /*05f0*/  IMAD R15, R15, R0, R5 ;  /* 0x000000000f0f7224 */ /* 0x000fe400078e0205 */
[----:B------:R-:W-:-:S07]  /*0600*/  IMAD.MOV R10, RZ, RZ, -R8 ;  /* 0x000000ffff0a7224 */ /* 0x000fce00078e0a08 */
.L_x_16:
[----:B0-----:R-:W-:Y:S01]  /*0610*/  ISETP.GE.U32.AND P0, PT, R9, UR8, PT ;  /* 0x0000000809007c0c */ /* 0x001fe2000bf06070 */
[----:B------:R-:W-:Y:S01]  /*0620*/  BSSY.RECONVERGENT B0, `(.L_x_8) ;  /* 0x0000014000007945 */ /* 0x000fe20003800200 */
[----:B------:R-:W-:Y:S02]  /*0630*/  IADD3 R10, PT, PT, R10, 0x4, RZ ;  /* 0x000000040a0a7810 */ /* 0x000fe40007ffe0ff */
[----:B------:R-:W-:Y:S02]  /*0640*/  ISETP.GE.U32.AND P4, PT, R11, UR8, PT ;  /* 0x000000080b007c0c */ /* 0x000fe4000bf86070 */
[----:B------:R-:W-:Y:S02]  /*0650*/  ISETP.GE.U32.AND P3, PT, R13, UR8, PT ;  /* 0x000000080d007c0c */ /* 0x000fe4000bf66070 */
[----:B------:R-:W-:Y:S02]  /*0660*/  ISETP.GE.U32.AND P2, PT, R15, UR8, PT ;  /* 0x000000080f007c0c */ /* 0x000fe4000bf46070 */
[----:B------:R-:W-:-:S03]  /*0670*/  ISETP.NE.AND P1, PT, R10, RZ, PT ;  /* 0x000000ff0a00720c */ /* 0x000fc60003f25270 */
[----:B-123--:R-:W-:Y:S10]  /*0680*/  @P0 BRA `(.L_x_9) ;  /* 0x0000000000340947 */ /* 0x00eff40003800000 */
[----:B-1----:R-:W-:-:S05]  /*0690*/  IADD3 R16, P0, PT, R9, UR10, RZ ;  /* 0x0000000a09107c10 */ /* 0x002fca000ff1e0ff */
[----:B------:R-:W-:-:S06]  /*06a0*/  IMAD.X R17, RZ, RZ, UR11, P0 ;  /* 0x0000000bff117e24 */ /* 0x000fcc00080e06ff */
[----:B------:R-:W2:Y:S02]  /*06b0*/  LDG.E.U8 R17, desc[UR6][R16.64] ;  /* 0x0000000610117981 */ /* 0x000ea4000c1e1100 */
[----:B--2---:R-:W-:-:S04]  /*06c0*/  ISETP.GE.U32.AND P0, PT, R6, R17, PT ;  /* 0x000000110600720c */ /* 0x004fc80003f06070 */
[----:B------:R-:W-:-:S13]  /*06d0*/  ISETP.GT.U32.OR P0, PT, R4, R17, !P0 ;  /* 0x000000110400720c */ /* 0x000fda0004704470 */
[----:B------:R-:W-:Y:S05]  /*06e0*/  @P0 BRA `(.L_x_9) ;  /* 0x00000000001c0947 */ /* 0x000fea0003800000 */
[----:B------:R-:W0:Y:S01]  /*06f0*/  S2UR UR5, SR_CgaCtaId ;  /* 0x00000000000579c3 */ /* 0x000e220000008800 */
[----:B------:R-:W-:Y:S01]  /*0700*/  PRMT R17, R17, 0x8880, RZ ;  /* 0x0000888011117816 */ /* 0x000fe200000000ff */
[----:B------:R-:W-:-:S04]  /*0710*/  UMOV UR4, 0x400 ;  /* 0x0000040000047882 */ /* 0x000fc80000000000 */
[----:B------:R-:W-:Y:S01]  /*0720*/  IMAD.IADD R17, R2, 0x1, R17 ;  /* 0x0000000102117824 */ /* 0x000fe200078e0211 */
[----:B0-----:R-:W-:-:S06]  /*0730*/  ULEA UR4, UR5, UR4, 0x18 ;  /* 0x0000000405047291 */ /* 0x001fcc000f8ec0ff */
[----:B------:R-:W-:-:S05]  /*0740*/  LEA R17, R17, UR4, 0x2 ;  /* 0x0000000411117c11 */ /* 0x000fca000f8e10ff */
[----:B------:R0:W-:Y:S02]  /*0750*/  ATOMS.POPC.INC.32 RZ, [R17+URZ] ;  /* 0x0000000011ff7f8c */ /* 0x0001e4000d8000ff */
.L_x_9:
[----:B-1----:R-:W-:Y:S05]  /*0760*/  BSYNC.RECONVERGENT B0 ;  /* 0x0000000000007941 */ /* 0x002fea0003800200 */
.L_x_8:
[----:B------:R-:W-:Y:S04]  /*0770*/  BSSY.RECONVERGENT B0, `(.L_x_10) ;  /* 0x000000f000007945 */ /* 0x000fe80003800200 */
[----:B------:R-:W-:Y:S05]  /*0780*/  @P4 BRA `(.L_x_11) ;  /* 0x0000000000344947 */ /* 0x000fea0003800000 */
[----:B------:R-:W-:-:S05]  /*0790*/  IADD3 R16, P0, PT, R11, UR10, RZ ;  /* 0x0000000a0b107c10 */ /* 0x000fca000ff1e0ff */
[----:B0-----:R-:W-:-:S06]  /*07a0*/  IMAD.X R17, RZ, RZ, UR11, P0 ;  /* 0x0000000bff117e24 */ /* 0x001fcc00080e06ff */
        /* <DEDUP_REMOVED lines=11> */
.L_x_11:
[----:B------:R-:W-:Y:S05]  /*0860*/  BSYNC.RECONVERGENT B0 ;  /* 0x0000000000007941 */ /* 0x000fea0003800200 */
.L_x_10:
[----:B------:R-:W-:Y:S04]  /*0870*/  BSSY.RECONVERGENT B0, `(.L_x_12) ;  /* 0x000000f000007945 */ /* 0x000fe80003800200 */
[----:B------:R-:W-:Y:S05]  /*0880*/  @P3 BRA `(.L_x_13) ;  /* 0x0000000000343947 */ /* 0x000fea0003800000 */
[----:B------:R-:W-:-:S04]  /*0890*/  IADD3 R16, P0, PT, R13, UR10, RZ ;  /* 0x0000000a0d107c10 */ /* 0x000fc8000ff1e0ff */
[----:B01----:R-:W-:-:S06]  /*08a0*/  IADD3.X R17, PT, PT, RZ, UR11, RZ, P0, !PT ;  /* 0x0000000bff117c10 */ /* 0x003fcc00087fe4ff */
        /* <DEDUP_REMOVED lines=11> */
.L_x_13:
[----:B------:R-:W-:Y:S05]  /*0960*/  BSYNC.RECONVERGENT B0 ;  /* 0x0000000000007941 */ /* 0x000fea0003800200 */
.L_x_12:
[----:B------:R-:W-:Y:S04]  /*0970*/  BSSY.RECONVERGENT B0, `(.L_x_14) ;  /* 0x000000f000007945 */ /* 0x000fe80003800200 */
[----:B------:R-:W-:Y:S05]  /*0980*/  @P2 BRA `(.L_x_15) ;  /* 0x0000000000342947 */ /* 0x000fea0003800000 */
[----:B------:R-:W-:-:S05]  /*0990*/  IADD3 R16, P0, PT, R15, UR10, RZ ;  /* 0x0000000a0f107c10 */ /* 0x000fca000ff1e0ff */
[----:B012---:R-:W-:-:S06]  /*09a0*/  IMAD.X R17, RZ, RZ, UR11, P0 ;  /* 0x0000000bff117e24 */ /* 0x007fcc00080e06ff */
        /* <DEDUP_REMOVED lines=11> */
.L_x_15:
[----:B------:R-:W-:Y:S05]  /*0a60*/  BSYNC.RECONVERGENT B0 ;  /* 0x0000000000007941 */ /* 0x000fea0003800200 */
.L_x_14:
[C---:B------:R-:W-:Y:S01]  /*0a70*/  IMAD R11, R0.reuse, 0x4, R11 ;  /* 0x00000004000b7824 */ /* 0x040fe200078e020b */
[C---:B------:R-:W-:Y:S01]  /*0a80*/  LEA R13, R0.reuse, R13, 0x2 ;  /* 0x0000000d000d7211 */ /* 0x040fe200078e10ff */
[C---:B------:R-:W-:Y:S02]  /*0a90*/  IMAD R15, R0.reuse, 0x4, R15 ;  /* 0x00000004000f7824 */ /* 0x040fe400078e020f */
[----:B------:R-:W-:Y:S01]  /*0aa0*/  IMAD R9, R0, 0x4, R9 ;  /* 0x0000000400097824 */ /* 0x000fe200078e0209 */
[----:B------:R-:W-:Y:S06]  /*0ab0*/  @P1 BRA `(.L_x_16) ;  /* 0xfffffff800d41947 */ /* 0x000fec000383ffff */
.L_x_7:
[----:B------:R-:W-:-:S13]  /*0ac0*/  ISETP.NE.AND P0, PT, R3, RZ, PT ;  /* 0x000000ff0300720c */ /* 0x000fda0003f05270 */
[----:B------:R-:W-:Y:S05]  /*0ad0*/  @!P0 BRA `(.L_x_6) ;  /* 0x0000000000688947 */ /* 0x000fea0003800000 */
[----:B------:R-:W-:Y:S01]  /*0ae0*/  IMAD.IADD R7, R7, 0x1, R8 ;  /* 0x0000000107077824 */ /* 0x000fe200078e0208 */
[----:B------:R-:W4:Y:S01]  /*0af0*/  LDCU UR8, c[0x0][0x390] ;  /* 0x00007200ff0877ac */ /* 0x000f220008000800 */
[----:B------:R-:W-:Y:S02]  /*0b00*/  IMAD.MOV R3, RZ, RZ, -R3 ;  /* 0x000000ffff037224 */ /* 0x000fe400078e0a03 */
[----:B------:R-:W-:Y:S01]  /*0b10*/  IMAD R7, R7, R0, R5 ;  /* 0x0000000007077224 */ /* 0x000fe200078e0205 */
[----:B------:R-:W0:Y:S06]  /*0b20*/  LDCU.64 UR10, c[0x0][0x380] ;  /* 0x00007000ff0a77ac */ /* 0x000e2c0008000a00 */
.L_x_19:
[----:B----4-:R-:W-:Y:S01]  /*0b30*/  ISETP.GE.U32.AND P0, PT, R7, UR8, PT ;  /* 0x0000000807007c0c */ /* 0x010fe2000bf06070 */
[----:B------:R-:W-:Y:S01]  /*0b40*/  BSSY.RECONVERGENT B0, `(.L_x_17) ;  /* 0x0000011000007945 */ /* 0x000fe20003800200 */
[----:B------:R-:W-:-:S04]  /*0b50*/  IADD3 R3, PT, PT, R3, 0x1, RZ ;  /* 0x0000000103037810 */ /* 0x000fc80007ffe0ff */
[----:B------:R-:W-:-:S07]  /*0b60*/  ISETP.NE.AND P1, PT, R3, RZ, PT ;  /* 0x000000ff0300720c */ /* 0x000fce0003f25270 */
[----:B------:R-:W-:Y:S06]  /*0b70*/  @P0 BRA `(.L_x_18) ;  /* 0x0000000000340947 */ /* 0x000fec0003800000 */
[----:B0-----:R-:W-:-:S05]  /*0b80*/  IADD3 R8, P0, PT, R7, UR10, RZ ;  /* 0x0000000a07087c10 */ /* 0x001fca000ff1e0ff */
[----:B------:R-:W-:-:S06]  /*0b90*/  IMAD.X R9, RZ, RZ, UR11, P0 ;  /* 0x0000000bff097e24 */ /* 0x000fcc00080e06ff */
[----:B------:R-:W4:Y:S02]  /*0ba0*/  LDG.E.U8 R9, desc[UR6][R8.64] ;  /* 0x0000000608097981 */ /* 0x000f24000c1e1100 */
[----:B----4-:R-:W-:-:S04]  /*0bb0*/  ISETP.GE.U32.AND P0, PT, R6, R9, PT ;  /* 0x000000090600720c */ /* 0x010fc80003f06070 */
        /* <DEDUP_REMOVED lines=9> */
.L_x_18:
[----:B0-----:R-:W-:Y:S05]  /*0c50*/  BSYNC.RECONVERGENT B0 ;  /* 0x0000000000007941 */ /* 0x001fea0003800200 */
.L_x_17:
[----:B------:R-:W-:Y:S01]  /*0c60*/  IMAD.IADD R7, R0, 0x1, R7 ;  /* 0x0000000100077824 */ /* 0x000fe200078e0207 */
[----:B------:R-:W-:Y:S06]  /*0c70*/  @P1 BRA `(.L_x_19) ;  /* 0xfffffffc00ac1947 */ /* 0x000fec000383ffff */
.L_x_6:
[----:B------:R-:W5:Y:S08]  /*0c80*/  LDC R4, c[0x0][0x398] ;  /* 0x0000e600ff047b82 */ /* 0x000f700000000800 */
[----:B------:R-:W-:Y:S01]  /*0c90*/  BAR.SYNC.DEFER_BLOCKING 0x0 ;  /* 0x0000000000007b1d */ /* 0x000fe20000010000 */
[----:B-----5:R-:W-:-:S13]  /*0ca0*/  ISETP.GE.AND P0, PT, R5, R4, PT ;  /* 0x000000040500720c */ /* 0x020fda0003f06270 */
[----:B------:R-:W-:Y:S05]  /*0cb0*/  @P0 EXIT ;  /* 0x000000000000094d */ /* 0x000fea0003800000 */
[----:B------:R-:W5:Y:S01]  /*0cc0*/  I2F.U32.RP R8, R0 ;  /* 0x0000000000087306 */ /* 0x000f620000209000 */
[----:B0---4-:R-:W-:Y:S01]  /*0cd0*/  IMAD.IADD R9, R5, 0x1, R0 ;  /* 0x0000000105097824 */ /* 0x011fe200078e0200 */
[----:B------:R-:W-:Y:S01]  /*0ce0*/  ISETP.NE.U32.AND P2, PT, R0, RZ, PT ;  /* 0x000000ff0000720c */ /* 0x000fe20003f45070 */
[----:B------:R-:W-:Y:S03]  /*0cf0*/  BSSY.RECONVERGENT B0, `(.L_x_20) ;  /* 0x000003d000007945 */ /* 0x000fe60003800200 */
[CC--:B------:R-:W-:Y:S02]  /*0d00*/  ISETP.GE.AND P0, PT, R9.reuse, R4.reuse, PT ;  /* 0x000000040900720c */ /* 0x0c0fe40003f06270 */
[----:B------:R-:W-:Y:S02]  /*0d10*/  VIMNMX R6, PT, PT, R9, R4, !PT ;  /* 0x0000000409067248 */ /* 0x000fe40007fe0100 */
[----:B------:R-:W-:Y:S01]  /*0d20*/  SEL R7, RZ, 0x1, P0 ;  /* 0x00000001ff077807 */ /* 0x000fe20000000000 */
[----:B-----5:R-:W0:Y:S02]  /*0d30*/  MUFU.RCP R8, R8 ;  /* 0x0000000800087308 */ /* 0x020e240000001000 */
[----:B0-----:R-:W-:-:S06]  /*0d40*/  VIADD R2, R8, 0xffffffe ;  /* 0x0ffffffe08027836 */ /* 0x001fcc0000000000 */
[----:B------:R0:W4:Y:S02]  /*0d50*/  F2I.FTZ.U32.TRUNC.NTZ R3, R2 ;  /* 0x0000000200037305 */ /* 0x000124000021f000 */
[----:B0-----:R-:W-:Y:S01]  /*0d60*/  IMAD.MOV.U32 R2, RZ, RZ, RZ ;  /* 0x000000ffff027224 */ /* 0x001fe200078e00ff */
[----:B----4-:R-:W-:-:S05]  /*0d70*/  IADD3 R11, PT, PT, RZ, -R3, RZ ;  /* 0x80000003ff0b7210 */ /* 0x010fca0007ffe0ff */
[----:B------:R-:W-:-:S04]  /*0d80*/  IMAD R11, R11, R0, RZ ;  /* 0x000000000b0b7224 */ /* 0x000fc800078e02ff */
[----:B------:R-:W-:Y:S01]  /*0d90*/  IMAD.HI.U32 R8, R3, R11, R2 ;  /* 0x0000000b03087227 */ /* 0x000fe200078e0002 */
[----:B------:R-:W-:-:S05]  /*0da0*/  IADD3 R3, PT, PT, R6, -R9, -R7 ;  /* 0x8000000906037210 */ /* 0x000fca0007ffe807 */
[----:B------:R-:W-:-:S04]  /*0db0*/  IMAD.HI.U32 R2, R8, R3, RZ ;  /* 0x0000000308027227 */ /* 0x000fc800078e00ff */
[----:B------:R-:W-:-:S04]  /*0dc0*/  IMAD.MOV R6, RZ, RZ, -R2 ;  /* 0x000000ffff067224 */ /* 0x000fc800078e0a02 */
[----:B------:R-:W-:-:S05]  /*0dd0*/  IMAD R3, R0, R6, R3 ;  /* 0x0000000600037224 */ /* 0x000fca00078e0203 */
[----:B------:R-:W-:-:S13]  /*0de0*/  ISETP.GE.U32.AND P0, PT, R3, R0, PT ;  /* 0x000000000300720c */ /* 0x000fda0003f06070 */
[----:B------:R-:W-:Y:S01]  /*0df0*/  @P0 IMAD.IADD R3, R3, 0x1, -R0 ;  /* 0x0000000103030824 */ /* 0x000fe200078e0a00 */
[----:B------:R-:W-:-:S04]  /*0e00*/  @P0 IADD3 R2, PT, PT, R2, 0x1, RZ ;  /* 0x0000000102020810 */ /* 0x000fc80007ffe0ff */
[----:B------:R-:W-:-:S13]  /*0e10*/  ISETP.GE.U32.AND P1, PT, R3, R0, PT ;  /* 0x000000000300720c */ /* 0x000fda0003f26070 */
[----:B------:R-:W-:Y:S01]  /*0e20*/  @P1 VIADD R2, R2, 0x1 ;  /* 0x0000000102021836 */ /* 0x000fe20000000000 */
[----:B------:R-:W-:-:S05]  /*0e30*/  @!P2 LOP3.LUT R2, RZ, R0, RZ, 0x33, !PT ;  /* 0x00000000ff02a212 */ /* 0x000fca00078e33ff */
[----:B------:R-:W-:-:S05]  /*0e40*/  IMAD.IADD R6, R7, 0x1, R2 ;  /* 0x0000000107067824 */ /* 0x000fca00078e0202 */
[C---:B------:R-:W-:Y:S02]  /*0e50*/  LOP3.LUT R2, R6.reuse, 0x3, RZ, 0xc0, !PT ;  /* 0x0000000306027812 */ /* 0x040fe400078ec0ff */
[----:B------:R-:W-:Y:S02]  /*0e60*/  ISETP.GE.U32.AND P1, PT, R6, 0x3, PT ;  /* 0x000000030600780c */ /* 0x000fe40003f26070 */
[----:B------:R-:W-:-:S13]  /*0e70*/  ISETP.NE.AND P0, PT, R2, 0x3, PT ;  /* 0x000000030200780c */ /* 0x000fda0003f05270 */
[----:B------:R-:W-:Y:S05]  /*0e80*/  @!P0 BRA `(.L_x_21) ;  /* 0x00000000008c8947 */ /* 0x000fea0003800000 */
[----:B------:R-:W0:Y:S01]  /*0e90*/  S2UR UR5, SR_CgaCtaId ;  /* 0x00000000000579c3 */ /* 0x000e220000008800 */
[----:B------:R-:W-:Y:S01]  /*0ea0*/  VIADD R6, R6, 0x1 ;  /* 0x0000000106067836 */ /* 0x000fe20000000000 */
[----:B------:R-:W-:-:S04]  /*0eb0*/  UMOV UR4, 0x400 ;  /* 0x0000040000047882 */ /* 0x000fc80000000000 */
[----:B------:R-:W-:Y:S02]  /*0ec0*/  LOP3.LUT R6, R6, 0x3, RZ, 0xc0, !PT ;  /* 0x0000000306067812 */ /* 0x000fe400078ec0ff */
[----:B------:R-:W4:Y:S03]  /*0ed0*/  LDC.64 R2, c[0x0][0x388] ;  /* 0x0000e200ff027b82 */ /* 0x000f260000000a00 */
[----:B------:R-:W-:Y:S01]  /*0ee0*/  IMAD.MOV R8, RZ, RZ, -R6 ;  /* 0x000000ffff087224 */ /* 0x000fe200078e0a06 */
[----:B0-----:R-:W-:-:S06]  /*0ef0*/  ULEA UR4, UR5, UR4, 0x18 ;  /* 0x0000000405047291 */ /* 0x001fcc000f8ec0ff */
[C---:B------:R-:W-:Y:S01]  /*0f00*/  LEA R7, R5.reuse, UR4, 0x2 ;  /* 0x0000000405077c11 */ /* 0x040fe2000f8e10ff */
[----:B----4-:R-:W-:-:S04]  /*0f10*/  IMAD.WIDE.U32 R2, R5, 0x4, R2 ;  /* 0x0000000405027825 */ /* 0x010fc800078e0002 */
[----:B------:R-:W-:-:S07]  /*0f20*/  IMAD R5, R6, R0, R5 ;  /* 0x0000000006057224 */ /* 0x000fce00078e0205 */
.L_x_22:
[C---:B------:R-:W-:Y:S01]  /*0f30*/  LEA R9, R4.reuse, R7, 0x2 ;  /* 0x0000000704097211 */ /* 0x040fe200078e10ff */
[----:B------:R-:W-:Y:S04]  /*0f40*/  LDS R6, [R7] ;  /* 0x0000000007067984 */ /* 0x000fe80000000800 */
[C---:B------:R-:W-:Y:S02]  /*0f50*/  IMAD R11, R4.reuse, 0x4, R9 ;  /* 0x00000004040b7824 */ /* 0x040fe400078e0209 */
[----:B------:R-:W-:Y:S02]  /*0f60*/  LDS R9, [R9] ;  /* 0x0000000009097984 */ /* 0x000fe40000000800 */
[C---:B------:R-:W-:Y:S02]  /*0f70*/  IMAD R13, R4.reuse, 0x4, R11 ;  /* 0x00000004040d7824 */ /* 0x040fe400078e020b */
[----:B------:R-:W0:Y:S02]  /*0f80*/  LDS R11, [R11] ;  /* 0x000000000b0b7984 */ /* 0x000e240000000800 */
[----:B------:R-:W-:-:S02]  /*0f90*/  IMAD R15, R4, 0x4, R13 ;  /* 0x00000004040f7824 */ /* 0x000fc400078e020d */
[----:B------:R-:W-:Y:S02]  /*0fa0*/  LDS R13, [R13] ;  /* 0x000000000d0d7984 */ /* 0x000fe40000000800 */
[C---:B-123--:R-:W-:Y:S02]  /*0fb0*/  IMAD R17, R4.reuse, 0x4, R15 ;  /* 0x0000000404117824 */ /* 0x04efe400078e020f */
[----:B------:R-:W1:Y:S03]  /*0fc0*/  LDS R15, [R15] ;  /* 0x000000000f0f7984 */ /* 0x000e660000000800 */
[C---:B------:R-:W-:Y:S02]  /*0fd0*/  LEA R19, R4.reuse, R17, 0x2 ;  /* 0x0000001104137211 */ /* 0x040fe400078e10ff */
[----:B------:R-:W-:Y:S03]  /*0fe0*/  LDS R17, [R17] ;  /* 0x0000000011117984 */ /* 0x000fe60000000800 */
[----:B------:R-:W-:-:S02]  /*0ff0*/  IMAD R10, R4, 0x4, R19 ;  /* 0x00000004040a7824 */ /* 0x000fc400078e0213 */
[----:B------:R-:W2:Y:S04]  /*1000*/  LDS R19, [R19] ;  /* 0x0000000013137984 */ /* 0x000ea80000000800 */
[----:B------:R-:W3:Y:S01]  /*1010*/  LDS R21, [R10] ;  /* 0x000000000a157984 */ /* 0x000ee20000000800 */
[----:B------:R-:W-:-:S05]  /*1020*/  VIADD R8, R8, 0x1 ;  /* 0x0000000108087836 */ /* 0x000fca0000000000 */
[----:B------:R-:W-:Y:S02]  /*1030*/  ISETP.NE.AND P0, PT, R8, RZ, PT ;  /* 0x000000ff0800720c */ /* 0x000fe40003f05270 */
[----:B0-----:R-:W-:-:S04]  /*1040*/  IADD3 R6, PT, PT, R11, R9, R6 ;  /* 0x000000090b067210 */ /* 0x001fc80007ffe006 */
[----:B-1----:R-:W-:-:S04]  /*1050*/  IADD3 R6, PT, PT, R15, R13, R6 ;  /* 0x0000000d0f067210 */ /* 0x002fc80007ffe006 */
[----:B--2---:R-:W-:-:S05]  /*1060*/  IADD3 R6, PT, PT, R19, R17, R6 ;  /* 0x0000001113067210 */ /* 0x004fca0007ffe006 */
[----:B---3--:R-:W-:Y:S02]  /*1070*/  IMAD.IADD R21, R6, 0x1, R21 ;  /* 0x0000000106157824 */ /* 0x008fe400078e0215 */
[----:B------:R-:W-:-:S03]  /*1080*/  IMAD R7, R0, 0x4, R7 ;  /* 0x0000000400077824 */ /* 0x000fc600078e0207 */
[----:B------:R0:W-:Y:S02]  /*1090*/  REDG.E.ADD.STRONG.GPU desc[UR6][R2.64], R21 ;  /* 0x000000150200798e */ /* 0x0001e4000c12e106 */
[----:B0-----:R-:W-:Y:S01]  /*10a0*/  IMAD.WIDE.U32 R2, R0, 0x4, R2 ;  /* 0x0000000400027825 */ /* 0x001fe200078e0002 */
[----:B------:R-:W-:Y:S06]  /*10b0*/  @P0 BRA `(.L_x_22) ;  /* 0xfffffffc009c0947 */ /* 0x000fec000383ffff */
.L_x_21:
[----:B------:R-:W-:Y:S05]  /*10c0*/  BSYNC.RECONVERGENT B0 ;  /* 0x0000000000007941 */ /* 0x000fea0003800200 */
.L_x_20:
[----:B------:R-:W-:Y:S05]  /*10d0*/  @!P1 EXIT ;  /* 0x000000000000994d */ /* 0x000fea0003800000 */
[----:B------:R-:W0:Y:S01]  /*10e0*/  S2UR UR5, SR_CgaCtaId ;  /* 0x00000000000579c3 */ /* 0x000e220000008800 */
[----:B------:R-:W-:-:S07]  /*10f0*/  UMOV UR4, 0x400 ;  /* 0x0000040000047882 */ /* 0x000fce0000000000 */
[----:B------:R-:W4:Y:S01]  /*1100*/  LDC.64 R2, c[0x0][0x388] ;  /* 0x0000e200ff027b82 */ /* 0x000f220000000a00 */
[----:B0-----:R-:W-:-:S12]  /*1110*/  ULEA UR4, UR5, UR4, 0x18 ;  /* 0x0000000405047291 */ /* 0x001fd8000f8ec0ff */
.L_x_23:
[----:B0-----:R-:W-:-:S04]  /*1120*/  LEA R9, R5, UR4, 0x2 ;  /* 0x0000000405097c11 */ /* 0x001fc8000f8e10ff */
[----:B------:R-:W-:Y:S01]  /*1130*/  LEA R11, R4, R9, 0x2 ;  /* 0x00000009040b7211 */ /* 0x000fe200078e10ff */
[----:B------:R-:W-:Y:S01]  /*1140*/  IMAD R13, R0, 0x4, R9 ;  /* 0x00000004000d7824 */ /* 0x000fe200078e0209 */
[----:B------:R-:W-:Y:S03]  /*1150*/  LDS R6, [R9] ;  /* 0x0000000009067984 */ /* 0x000fe60000000800 */
[----:B------:R-:W-:Y:S01]  /*1160*/  IMAD R15, R4, 0x4, R11 ;  /* 0x00000004040f7824 */ /* 0x000fe200078e020b */
[----:B------:R-:W-:Y:S01]  /*1170*/  LDS R21, [R11] ;  /* 0x000000000b157984 */ /* 0x000fe20000000800 */
[--C-:B------:R-:W-:Y:S02]  /*1180*/  IMAD R29, R0, 0x4, R13.reuse ;  /* 0x00000004001d7824 */ /* 0x100fe400078e020d */
[C---:B------:R-:W-:Y:S01]  /*1190*/  IMAD R25, R4.reuse, 0x4, R13 ;  /* 0x0000000404197824 */ /* 0x040fe200078e020d */
[----:B-123--:R-:W-:Y:S01]  /*11a0*/  LEA R17, R4, R15, 0x2 ;  /* 0x0000000f04117211 */ /* 0x00efe200078e10ff */
[----:B------:R0:W1:Y:S01]  /*11b0*/  LDS R18, [R15] ;  /* 0x000000000f127984 */ /* 0x0000620000000800 */
[----:B------:R-:W-:-:S02]  /*11c0*/  IMAD R10, R0, 0x4, R29 ;  /* 0x00000004000a7824 */ /* 0x000fc400078e021d */
[C---:B------:R-:W-:Y:S01]  /*11d0*/  IMAD R12, R4.reuse, 0x4, R29 ;  /* 0x00000004040c7824 */ /* 0x040fe200078e021d */
[----:B------:R-:W-:Y:S01]  /*11e0*/  LDS R20, [R17] ;  /* 0x0000000011147984 */ /* 0x000fe20000000800 */
[C---:B------:R-:W-:Y:S02]  /*11f0*/  IMAD R23, R4.reuse, 0x4, R17 ;  /* 0x0000000404177824 */ /* 0x040fe400078e0211 */
[C---:B------:R-:W-:Y:S01]  /*1200*/  IMAD R26, R4.reuse, 0x4, R10 ;  /* 0x00000004041a7824 */ /* 0x040fe200078e020a */
[----:B------:R-:W-:Y:S01]  /*1210*/  LDS R14, [R25] ;  /* 0x00000000190e7984 */ /* 0x000fe20000000800 */
[C---:B------:R-:W-:Y:S01]  /*1220*/  IMAD R19, R4.reuse, 0x4, R25 ;  /* 0x0000000404137824 */ /* 0x040fe200078e0219 */
[C---:B------:R-:W-:Y:S01]  /*1230*/  LEA R27, R4.reuse, R23, 0x2 ;  /* 0x00000017041b7211 */ /* 0x040fe200078e10ff */
[C---:B0-----:R-:W-:Y:S01]  /*1240*/  IMAD R15, R4.reuse, 0x4, R12 ;  /* 0x00000004040f7824 */ /* 0x041fe200078e020c */
[----:B------:R-:W0:Y:S01]  /*1250*/  LDS R23, [R23] ;  /* 0x0000000017177984 */ /* 0x000e220000000800 */
[----:B------:R-:W-:-:S02]  /*1260*/  IMAD R11, R4, 0x4, R26 ;  /* 0x00000004040b7824 */ /* 0x000fc400078e021a */
[----:B------:R-:W-:Y:S01]  /*1270*/  IMAD R9, R4, 0x4, R27 ;  /* 0x0000000404097824 */ /* 0x000fe200078e021b */
[----:B------:R-:W-:Y:S04]  /*1280*/  LDS R24, [R27] ;  /* 0x000000001b187984 */ /* 0x000fe80000000800 */
[----:B------:R-:W2:Y:S04]  /*1290*/  LDS R25, [R9] ;  /* 0x0000000009197984 */ /* 0x000ea80000000800 */
[----:B------:R-:W-:Y:S04]  /*12a0*/  LDS R7, [R13] ;  /* 0x000000000d077984 */ /* 0x000fe80000000800 */
[----:B------:R-:W-:Y:S04]  /*12b0*/  LDS R13, [R12] ;  /* 0x000000000c0d7984 */ /* 0x000fe80000000800 */
[----:B------:R-:W-:Y:S04]  /*12c0*/  LDS R8, [R29] ;  /* 0x000000001d087984 */ /* 0x000fe80000000800 */
[----:B------:R-:W-:Y:S04]  /*12d0*/  LDS R10, [R10] ;  /* 0x000000000a0a7984 */ /* 0x000fe80000000800 */
[----:B------:R-:W3:Y:S01]  /*12e0*/  LDS R16, [R15] ;  /* 0x000000000f107984 */ /* 0x000ee20000000800 */
[----:B-1----:R-:W-:-:S02]  /*12f0*/  IADD3 R6, PT, PT, R18, R21, R6 ;  /* 0x0000001512067210 */ /* 0x002fc40007ffe006 */
[C---:B------:R-:W-:Y:S01]  /*1300*/  LEA R21, R4.reuse, R19, 0x2 ;  /* 0x0000001304157211 */ /* 0x040fe200078e10ff */
[----:B------:R-:W-:Y:S01]  /*1310*/  LDS R12, [R26] ;  /* 0x000000001a0c7984 */ /* 0x000fe20000000800 */
[----:B------:R-:W-:-:S03]  /*1320*/  LEA R18, R4, R11, 0x2 ;  /* 0x0000000b04127211 */ /* 0x000fc600078e10ff */
[----:B------:R-:W1:Y:S04]  /*1330*/  LDS R17, [R11] ;  /* 0x000000000b117984 */ /* 0x000e680000000800 */
[----:B------:R5:W4:Y:S01]  /*1340*/  LDS R22, [R19] ;  /* 0x0000000013167984 */ /* 0x000b220000000800 */
[----:B0-----:R-:W-:Y:S01]  /*1350*/  IADD3 R6, PT, PT, R23, R20, R6 ;  /* 0x0000001417067210 */ /* 0x001fe20007ffe006 */
[C---:B------:R-:W-:Y:S02]  /*1360*/  IMAD R23, R4.reuse, 0x4, R21 ;  /* 0x0000000404177824 */ /* 0x040fe400078e0215 */
[C---:B-----5:R-:W-:Y:S01]  /*1370*/  IMAD R19, R4.reuse, 0x4, R15 ;  /* 0x0000000404137824 */ /* 0x060fe200078e020f */
[----:B--2---:R-:W-:Y:S01]  /*1380*/  IADD3 R6, PT, PT, R25, R24, R6 ;  /* 0x0000001819067210 */ /* 0x004fe20007ffe006 */
[----:B------:R-:W-:-:S02]  /*1390*/  IMAD R24, R4, 0x4, R18 ;  /* 0x0000000404187824 */ /* 0x000fc400078e0212 */
[C---:B------:R-:W-:Y:S01]  /*13a0*/  IMAD R29, R4.reuse, 0x4, R19 ;  /* 0x00000004041d7824 */ /* 0x040fe200078e0213 */
[----:B------:R-:W-:Y:S01]  /*13b0*/  LDS R15, [R19] ;  /* 0x00000000130f7984 */ /* 0x000fe20000000800 */
[C---:B------:R-:W-:Y:S02]  /*13c0*/  IMAD R28, R4.reuse, 0x4, R24 ;  /* 0x00000004041c7824 */ /* 0x040fe400078e0218 */
[C---:B------:R-:W-:Y:S01]  /*13d0*/  IMAD R20, R4.reuse, 0x4, R29 ;  /* 0x0000000404147824 */ /* 0x040fe200078e021d */
[----:B------:R-:W-:Y:S01]  /*13e0*/  LDS R24, [R24] ;  /* 0x0000000018187984 */ /* 0x000fe20000000800 */
[----:B------:R-:W-:-:S03]  /*13f0*/  IMAD R25, R4, 0x4, R9 ;  /* 0x0000000404197824 */ /* 0x000fc600078e0209 */
[----:B------:R-:W0:Y:S01]  /*1400*/  LDS R9, [R18] ;  /* 0x0000000012097984 */ /* 0x000e220000000800 */
[----:B------:R-:W-:-:S03]  /*1410*/  LEA R26, R4, R20, 0x2 ;  /* 0x00000014041a7211 */ /* 0x000fc600078e10ff */
[----:B------:R-:W-:Y:S01]  /*1420*/  LDS R20, [R20] ;  /* 0x0000000014147984 */ /* 0x000fe20000000800 */
[----:B---3--:R-:W-:-:S03]  /*1430*/  IADD3 R8, PT, PT, R16, R13, R8 ;  /* 0x0000000d10087210 */ /* 0x008fc60007ffe008 */
[----:B------:R-:W-:Y:S04]  /*1440*/  LDS R19, [R26] ;  /* 0x000000001a137984 */ /* 0x000fe80000000800 */
[----:B------:R-:W-:Y:S01]  /*1450*/  LDS R13, [R21] ;  /* 0x00000000150d7984 */ /* 0x000fe20000000800 */
[----:B-1----:R-:W-:Y:S01]  /*1460*/  IADD3 R10, PT, PT, R17, R12, R10 ;  /* 0x0000000c110a7210 */ /* 0x002fe20007ffe00a */
[----:B------:R-:W-:Y:S02]  /*1470*/  IMAD R17, R4, 0x4, R23 ;  /* 0x0000000404117824 */ /* 0x000fe400078e0217 */
[----:B------:R1:W2:Y:S01]  /*1480*/  LDS R12, [R23] ;  /* 0x00000000170c7984 */ /* 0x0002a20000000800 */
[----:B----4-:R-:W-:Y:S01]  /*1490*/  IADD3 R7, PT, PT, R22, R14, R7 ;  /* 0x0000000e16077210 */ /* 0x010fe20007ffe007 */
[----:B------:R-:W-:-:S02]  /*14a0*/  IMAD R27, R4, 0x4, R17 ;  /* 0x00000004041b7824 */ /* 0x000fc400078e0211 */
[----:B------:R3:W4:Y:S01]  /*14b0*/  LDS R14, [R29] ;  /* 0x000000001d0e7984 */ /* 0x0007220000000800 */
[----:B------:R-:W-:-:S03]  /*14c0*/  IMAD R22, R4, 0x4, R26 ;  /* 0x0000000404167824 */ /* 0x000fc600078e021a */
[----:B------:R-:W-:Y:S01]  /*14d0*/  LDS R11, [R17] ;  /* 0x00000000110b7984 */ /* 0x000fe20000000800 */
[C---:B-1----:R-:W-:Y:S02]  /*14e0*/  IMAD R23, R4.reuse, 0x4, R27 ;  /* 0x0000000404177824 */ /* 0x042fe400078e021b */
[C---:B---3--:R-:W-:Y:S01]  /*14f0*/  IMAD R29, R4.reuse, 0x4, R28 ;  /* 0x00000004041d7824 */ /* 0x048fe200078e021c */
[----:B------:R-:W-:Y:S04]  /*1500*/  LDS R17, [R28] ;  /* 0x000000001c117984 */ /* 0x000fe80000000800 */
[----:B------:R-:W1:Y:S01]  /*1510*/  LDS R18, [R29] ;  /* 0x000000001d127984 */ /* 0x000e620000000800 */
[----:B------:R-:W-:-:S03]  /*1520*/  LEA R21, R4, R29, 0x2 ;  /* 0x0000001d04157211 */ /* 0x000fc600078e10ff */
[----:B------:R-:W3:Y:S01]  /*1530*/  LDS R16, [R27] ;  /* 0x000000001b107984 */ /* 0x000ee20000000800 */
[----:B0-----:R-:W-:-:S03]  /*1540*/  IADD3 R9, PT, PT, R24, R9, R10 ;  /* 0x0000000918097210 */ /* 0x001fc60007ffe00a */
[----:B------:R-:W0:Y:S04]  /*1550*/  LDS R25, [R25] ;  /* 0x0000000019197984 */ /* 0x000e280000000800 */
[----:B------:R-:W5:Y:S04]  /*1560*/  LDS R23, [R23] ;  /* 0x0000000017177984 */ /* 0x000f680000000800 */
[----:B------:R-:W5:Y:S04]  /*1570*/  LDS R22, [R22] ;  /* 0x0000000016167984 */ /* 0x000f680000000800 */
[----:B------:R-:W5:Y:S01]  /*1580*/  LDS R21, [R21] ;  /* 0x0000000015157984 */ /* 0x000f620000000800 */
[----:B--2---:R-:W-:Y:S01]  /*1590*/  IADD3 R12, PT, PT, R12, R13, R7 ;  /* 0x0000000d0c0c7210 */ /* 0x004fe20007ffe007 */
[----:B------:R-:W-:Y:S01]  /*15a0*/  IMAD.IADD R7, R0, 0x1, R5 ;  /* 0x0000000100077824 */ /* 0x000fe200078e0205 */
[----:B----4-:R-:W-:-:S03]  /*15b0*/  IADD3 R8, PT, PT, R14, R15, R8 ;  /* 0x0000000f0e087210 */ /* 0x010fc60007ffe008 */
[----:B------:R-:W-:Y:S01]  /*15c0*/  IMAD.IADD R13, R7, 0x1, R0 ;  /* 0x00000001070d7824 */ /* 0x000fe200078e0200 */
[----:B------:R-:W-:Y:S02]  /*15d0*/  IADD3 R19, PT, PT, R19, R20, R8 ;  /* 0x0000001413137210 */ /* 0x000fe40007ffe008 */
[----:B-1----:R-:W-:Y:S01]  /*15e0*/  IADD3 R18, PT, PT, R18, R17, R9 ;  /* 0x0000001112127210 */ /* 0x002fe20007ffe009 */
[----:B------:R-:W-:Y:S02]  /*15f0*/  IMAD.IADD R17, R13, 0x1, R0 ;  /* 0x000000010d117824 */ /* 0x000fe400078e0200 */
[----:B------:R-:W-:Y:S01]  /*1600*/  IMAD.WIDE.U32 R8, R5, 0x4, R2 ;  /* 0x0000000405087825 */ /* 0x000fe200078e0002 */
[----:B---3--:R-:W-:-:S03]  /*1610*/  IADD3 R12, PT, PT, R16, R11, R12 ;  /* 0x0000000b100c7210 */ /* 0x008fc60007ffe00c */
[----:B------:R-:W-:Y:S02]  /*1620*/  IMAD.IADD R5, R17, 0x1, R0 ;  /* 0x0000000111057824 */ /* 0x000fe400078e0200 */
[----:B0-----:R-:W-:Y:S02]  /*1630*/  IMAD.IADD R6, R6, 0x1, R25 ;  /* 0x0000000106067824 */ /* 0x001fe400078e0219 */
[----:B------:R-:W-:Y:S01]  /*1640*/  IMAD.WIDE.U32 R10, R7, 0x4, R2 ;  /* 0x00000004070a7825 */ /* 0x000fe200078e0002 */
[----:B------:R-:W-:Y:S02]  /*1650*/  ISETP.GE.AND P0, PT, R5, R4, PT ;  /* 0x000000040500720c */ /* 0x000fe40003f06270 */
[----:B------:R0:W-:Y:S01]  /*1660*/  REDG.E.ADD.STRONG.GPU desc[UR6][R8.64], R6 ;  /* 0x000000060800798e */ /* 0x0001e2000c12e106 */
[----:B-----5:R-:W-:Y:S01]  /*1670*/  IMAD.IADD R23, R12, 0x1, R23 ;  /* 0x000000010c177824 */ /* 0x020fe200078e0217 */
[----:B------:R-:W-:Y:S01]  /*1680*/  IADD3 R19, PT, PT, R19, R22, RZ ;  /* 0x0000001613137210 */ /* 0x000fe20007ffe0ff */
[----:B------:R-:W-:-:S03]  /*1690*/  IMAD.WIDE.U32 R12, R13, 0x4, R2 ;  /* 0x000000040d0c7825 */ /* 0x000fc600078e0002 */
[----:B------:R0:W-:Y:S01]  /*16a0*/  REDG.E.ADD.STRONG.GPU desc[UR6][R10.64], R23 ;  /* 0x000000170a00798e */ /* 0x0001e2000c12e106 */
[----:B------:R-:W-:Y:S02]  /*16b0*/  IMAD.IADD R21, R18, 0x1, R21 ;  /* 0x0000000112157824 */ /* 0x000fe400078e0215 */
[----:B------:R-:W-:Y:S01]  /*16c0*/  IMAD.WIDE.U32 R14, R17, 0x4, R2 ;  /* 0x00000004110e7825 */ /* 0x000fe200078e0002 */
[----:B------:R0:W-:Y:S04]  /*16d0*/  REDG.E.ADD.STRONG.GPU desc[UR6][R12.64], R19 ;  /* 0x000000130c00798e */ /* 0x0001e8000c12e106 */
[----:B------:R0:W-:Y:S01]  /*16e0*/  REDG.E.ADD.STRONG.GPU desc[UR6][R14.64], R21 ;  /* 0x000000150e00798e */ /* 0x0001e2000c12e106 */
[----:B------:R-:W-:Y:S05]  /*16f0*/  @!P0 BRA `(.L_x_23) ;  /* 0xfffffff800888947 */ /* 0x000fea000383ffff */
[----:B------:R-:W-:Y:S05]  /*1700*/  EXIT ;  /* 0x000000000000794d */ /* 0x000fea0003800000 */
.L_x_24:
[----:B------:R-:W-:-:S00]  /*1710*/  BRA `(.L_x_24) ;  /* 0xfffffffc00fc7947 */ /* 0x000fc0000383ffff */
[----:B------:R-:W-:-:S00]  /*1720*/  NOP ;  /* 0x0000000000007918 */ /* 0x000fc00000000000 */
        /* <DEDUP_REMOVED lines=13> */
.L_x_25:


//--------------------- .nv.shared._Z16histogram_kernelPKcPjjiii --------------------------
	.section	.nv.shared._Z16histogram_kernelPKcPjjiii,"aw",@nobits
	.sectionflags	@""
	.align	16
	.zero		1024


//--------------------- .nv.shared.reserved.0     --------------------------
	.section	.nv.shared.reserved.0,"aw",@nobits
	.weak		__nv_reservedSMEM_offset_0_alias
	.size		__nv_reservedSMEM_offset_0_alias, 0, 64
	.other		__nv_reservedSMEM_offset_0_alias,@"STO_CUDA_RESERVED_SHARED STV_DEFAULT"
__nv_reservedSMEM_offset_0_alias:
	.zero		0
	.zero		64


//--------------------- .nv.constant0._Z16histogram_kernelPKcPjjiii --------------------------
	.section	.nv.constant0._Z16histogram_kernelPKcPjjiii,"a",@progbits
	.sectionflags	@""
	.align	4
.nv.constant0._Z16histogram_kernelPKcPjjiii:
	.zero		928


//--------------------- SYMBOLS --------------------------

	.type		.nv.reservedSmem.offset0,@object
	.size		.nv.reservedSmem.offset0,0x4
	.type		.nv.reservedSmem.cap,@object
	.size		.nv.reservedSmem.cap,0x4
